	.headerflags	@"EF_CUDA_TEXMODE_UNIFIED EF_CUDA_64BIT_ADDRESS EF_CUDA_ACCELERATORS EF_CUDA_SM90 EF_CUDA_VIRTUAL_SM(EF_CUDA_SM90)"
	.elftype	@"ET_EXEC"


//--------------------- .nv.info                  --------------------------
	.section	.nv.info,"",@"SHT_CUDA_INFO"
	.align	4


	//----- nvinfo : EIATTR_REGCOUNT
	.align		4
        /*0000*/ 	.byte	0x04, 0x2f
        /*0002*/ 	.short	(.L_1 - .L_0)
	.align		4
.L_0:
        /*0004*/ 	.word	index@(triton_poi_fused_cat_19)
        /*0008*/ 	.word	0x00000012


	//----- nvinfo : EIATTR_MIN_STACK_SIZE
	.align		4
.L_1:
        /*000c*/ 	.byte	0x04, 0x12
        /*000e*/ 	.short	(.L_3 - .L_2)
	.align		4
.L_2:
        /*0010*/ 	.word	index@(triton_poi_fused_cat_19)
        /*0014*/ 	.word	0x00000000


	//----- nvinfo : EIATTR_FRAME_SIZE
	.align		4
.L_3:
        /*0018*/ 	.byte	0x04, 0x11
        /*001a*/ 	.short	(.L_5 - .L_4)
	.align		4
.L_4:
        /*001c*/ 	.word	index@(triton_poi_fused_cat_19)
        /*0020*/ 	.word	0x00000000


	//----- nvinfo : EIATTR_MIN_STACK_SIZE
	.align		4
.L_5:
        /*0024*/ 	.byte	0x04, 0x12
        /*0026*/ 	.short	(.L_7 - .L_6)
	.align		4
.L_6:
        /*0028*/ 	.word	index@(triton_poi_fused_cat_19)
        /*002c*/ 	.word	0x00000000
.L_7:


//--------------------- .nv.info.triton_poi_fused_cat_19 --------------------------
	.section	.nv.info.triton_poi_fused_cat_19,"",@"SHT_CUDA_INFO"
	.sectionflags	@""
	.align	4


	//----- nvinfo : EIATTR_CUDA_API_VERSION
	.align		4
        /*0000*/ 	.byte	0x04, 0x37
        /*0002*/ 	.short	(.L_9 - .L_8)
.L_8:
        /*0004*/ 	.word	0x0000007c


	//----- nvinfo : EIATTR_KPARAM_INFO
	.align		4
.L_9:
        /*0008*/ 	.byte	0x04, 0x17
        /*000a*/ 	.short	(.L_11 - .L_10)
.L_10:
        /*000c*/ 	.word	0x00000000
        /*0010*/ 	.short	0x0002
        /*0012*/ 	.short	0x0010
        /*0014*/ 	.byte	0x00, 0xf0, 0x11, 0x00


	//----- nvinfo : EIATTR_KPARAM_INFO
	.align		4
.L_11:
        /*0018*/ 	.byte	0x04, 0x17
        /*001a*/ 	.short	(.L_13 - .L_12)
.L_12:
        /*001c*/ 	.word	0x00000000
        /*0020*/ 	.short	0x0001
        /*0022*/ 	.short	0x0008
        /*0024*/ 	.byte	0x00, 0xf4, 0x21, 0x00


	//----- nvinfo : EIATTR_KPARAM_INFO
	.align		4
.L_13:
        /*0028*/ 	.byte	0x04, 0x17
        /*002a*/ 	.short	(.L_15 - .L_14)
.L_14:
        /*002c*/ 	.word	0x00000000
        /*0030*/ 	.short	0x0000
        /*0032*/ 	.short	0x0000
        /*0034*/ 	.byte	0x00, 0xf4, 0x21, 0x00


	//----- nvinfo : EIATTR_SPARSE_MMA_MASK
	.align		4
.L_15:
        /*0038*/ 	.byte	0x03, 0x50
        /*003a*/ 	.short	0x0000


	//----- nvinfo : EIATTR_MAXREG_COUNT
	.align		4
        /*003c*/ 	.byte	0x03, 0x1b
        /*003e*/ 	.short	0x00ff


	//----- nvinfo : EIATTR_EXIT_INSTR_OFFSETS
	.align		4
        /*0040*/ 	.byte	0x04, 0x1c
        /*0042*/ 	.short	(.L_17 - .L_16)


	//   ....[0]....
.L_16:
        /*0044*/ 	.word	0x000002c0


	//   ....[1]....
        /*0048*/ 	.word	0x000002e0


	//----- nvinfo : EIATTR_REQNTID
	.align		4
.L_17:
        /*004c*/ 	.byte	0x04, 0x10
        /*004e*/ 	.short	(.L_19 - .L_18)
.L_18:
        /*0050*/ 	.word	0x00000080
        /*0054*/ 	.word	0x00000001
        /*0058*/ 	.word	0x00000001


	//----- nvinfo : EIATTR_CBANK_PARAM_SIZE
	.align		4
.L_19:
        /*005c*/ 	.byte	0x03, 0x19
        /*005e*/ 	.short	0x0014


	//----- nvinfo : EIATTR_PARAM_CBANK
	.align		4
        /*0060*/ 	.byte	0x04, 0x0a
        /*0062*/ 	.short	(.L_21 - .L_20)
	.align		4
.L_20:
        /*0064*/ 	.word	index@(.nv.constant0.triton_poi_fused_cat_19)
        /*0068*/ 	.short	0x0210
        /*006a*/ 	.short	0x0014


	//----- nvinfo : EIATTR_SW_WAR
	.align		4
.L_21:
        /*006c*/ 	.byte	0x04, 0x36
        /*006e*/ 	.short	(.L_23 - .L_22)
.L_22:
        /*0070*/ 	.word	0x00000008
.L_23:


//--------------------- .nv.callgraph             --------------------------
	.section	.nv.callgraph,"",@"SHT_CUDA_CALLGRAPH"
	.align	4
	.sectionentsize	8
	.align		4
        /*0000*/ 	.word	0x00000000
	.align		4
        /*0004*/ 	.word	0xffffffff
	.align		4
        /*0008*/ 	.word	0x00000000
	.align		4
        /*000c*/ 	.word	0xfffffffe
	.align		4
        /*0010*/ 	.word	0x00000000
	.align		4
        /*0014*/ 	.word	0xfffffffd
	.align		4
        /*0018*/ 	.word	0x00000000
	.align		4
        /*001c*/ 	.word	0xfffffffc


//--------------------- .text.triton_poi_fused_cat_19 --------------------------
	.section	.text.triton_poi_fused_cat_19,"ax",@progbits
	.align	128
        .global         triton_poi_fused_cat_19
        .type           triton_poi_fused_cat_19,@function
        .size           triton_poi_fused_cat_19,(.L_x_1 - triton_poi_fused_cat_19)
        .other          triton_poi_fused_cat_19,@"STO_CUDA_ENTRY STV_DEFAULT"
triton_poi_fused_cat_19:
.text.triton_poi_fused_cat_19:
[----:B------:R-:W0:Y:S02]  /*0000*/  LDC R1, c[0x0][0x28] ;  /* 0x00000a00ff017b82 */ /* 0x000e240000000800 */
[----:B------:R-:W1:Y:S01]  /*0010*/  S2R R0, SR_TID.X ;  /* 0x0000000000007919 */ /* 0x000e620000002100 */
[----:B------:R-:W-:Y:S01]  /*0020*/  CS2R R10, SRZ ;  /* 0x00000000000a7805 */ /* 0x000fe2000001ff00 */
[----:B------:R-:W-:Y:S01]  /*0030*/  ULDC.64 UR4, c[0x0][0x208] ;  /* 0x0000820000047ab9 */ /* 0x000fe20000000a00 */
[----:B------:R-:W2:Y:S01]  /*0040*/  S2R R7, SR_CTAID.X ;  /* 0x0000000000077919 */ /* 0x000ea20000002500 */
[----:B-1----:R-:W-:Y:S02]  /*0050*/  LOP3.LUT R0, R0, 0x7f, RZ, 0xc0, !PT ;  /* 0x0000007f00007812 */ /* 0x002fe400078ec0ff */
[----:B--2---:R-:W-:-:S03]  /*0060*/  SHF.R.S32.HI R2, RZ, 0x17, R7 ;  /* 0x00000017ff027819 */ /* 0x004fc60000011407 */
[----:B------:R-:W-:Y:S01]  /*0070*/  IMAD R7, R7, 0x100, R0 ;  /* 0x0000010007077824 */ /* 0x000fe200078e0200 */
[----:B------:R-:W-:-:S03]  /*0080*/  SGXT R2, R2, 0x1 ;  /* 0x000000010202781a */ /* 0x000fc60000000200 */
[----:B------:R-:W-:Y:S01]  /*0090*/  VIADD R0, R7, 0x80 ;  /* 0x0000008007007836 */ /* 0x000fe20000000000 */
[----:B------:R-:W-:-:S04]  /*00a0*/  LEA.HI R4, R2, R7, RZ, 0x2 ;  /* 0x0000000702047211 */ /* 0x000fc800078f10ff */
[----:B------:R-:W-:Y:S02]  /*00b0*/  LEA.HI R6, R2, R0, RZ, 0x2 ;  /* 0x0000000002067211 */ /* 0x000fe400078f10ff */
[----:B------:R-:W-:Y:S01]  /*00c0*/  SHF.R.S32.HI R5, RZ, 0x2, R4 ;  /* 0x00000002ff057819 */ /* 0x000fe20000011404 */
[----:B------:R-:W1:Y:S01]  /*00d0*/  LDC.64 R2, c[0x0][0x210] ;  /* 0x00008400ff027b82 */ /* 0x000e620000000a00 */
[----:B------:R-:W-:Y:S02]  /*00e0*/  SHF.R.S32.HI R6, RZ, 0x2, R6 ;  /* 0x00000002ff067819 */ /* 0x000fe40000011406 */
[----:B------:R-:W-:Y:S02]  /*00f0*/  LEA.HI R8, R5, R5, RZ, 0x2 ;  /* 0x0000000505087211 */ /* 0x000fe400078f10ff */
[----:B------:R-:W-:Y:S02]  /*0100*/  LOP3.LUT R4, R4, 0xfffffffc, RZ, 0xc0, !PT ;  /* 0xfffffffc04047812 */ /* 0x000fe400078ec0ff */
[----:B------:R-:W-:-:S02]  /*0110*/  LOP3.LUT R8, R8, 0xfffffffc, RZ, 0xc0, !PT ;  /* 0xfffffffc08087812 */ /* 0x000fc400078ec0ff */
[----:B------:R-:W-:Y:S02]  /*0120*/  LEA.HI R9, R6, R6, RZ, 0x2 ;  /* 0x0000000606097211 */ /* 0x000fe400078f10ff */
[----:B------:R-:W-:Y:S02]  /*0130*/  IADD3 R8, R5, 0x2, -R8 ;  /* 0x0000000205087810 */ /* 0x000fe40007ffe808 */
[----:B------:R-:W-:Y:S02]  /*0140*/  IADD3 R4, R7, 0x1, -R4 ;  /* 0x0000000107047810 */ /* 0x000fe40007ffe804 */
[----:B------:R-:W-:Y:S02]  /*0150*/  LOP3.LUT R9, R9, 0xfffffffc, RZ, 0xc0, !PT ;  /* 0xfffffffc09097812 */ /* 0x000fe400078ec0ff */
[----:B------:R-:W-:Y:S02]  /*0160*/  LOP3.LUT R8, R8, R4, RZ, 0xfc, !PT ;  /* 0x0000000408087212 */ /* 0x000fe400078efcff */
[----:B------:R-:W-:-:S02]  /*0170*/  IADD3 R9, R6, 0x2, -R9 ;  /* 0x0000000206097810 */ /* 0x000fc40007ffe809 */
[----:B------:R-:W-:Y:S02]  /*0180*/  ISETP.GE.U32.AND P0, PT, R8, 0x4, PT ;  /* 0x000000040800780c */ /* 0x000fe40003f06070 */
[----:B------:R-:W-:Y:S01]  /*0190*/  LOP3.LUT R9, R9, R4, RZ, 0xfc, !PT ;  /* 0x0000000409097212 */ /* 0x000fe200078efcff */
[C---:B-1----:R-:W-:Y:S01]  /*01a0*/  IMAD.WIDE R4, R7.reuse, 0x4, R2 ;  /* 0x0000000407047825 */ /* 0x042fe200078e0202 */
[----:B------:R-:W-:Y:S02]  /*01b0*/  ISETP.LT.AND P0, PT, R7, 0x100, !P0 ;  /* 0x000001000700780c */ /* 0x000fe40004701270 */
[----:B------:R-:W-:Y:S01]  /*01c0*/  ISETP.GE.U32.AND P1, PT, R9, 0x4, PT ;  /* 0x000000040900780c */ /* 0x000fe20003f26070 */
[----:B------:R-:W-:-:S03]  /*01d0*/  VIADD R9, R7, 0x89 ;  /* 0x0000008907097836 */ /* 0x000fc60000000000 */
[C---:B------:R-:W-:Y:S01]  /*01e0*/  ISETP.LT.AND P1, PT, R0.reuse, 0x100, !P1 ;  /* 0x000001000000780c */ /* 0x040fe20004f21270 */
[----:B------:R-:W-:Y:S02]  /*01f0*/  IMAD.WIDE R2, R9, 0x4, R2 ;  /* 0x0000000409027825 */ /* 0x000fe400078e0202 */
[----:B------:R-:W1:Y:S04]  /*0200*/  LDC.64 R8, c[0x0][0x218] ;  /* 0x00008600ff087b82 */ /* 0x000e680000000a00 */
[----:B------:R-:W2:Y:S06]  /*0210*/  @P0 LDG.E R10, desc[UR4][R4.64+0x24] ;  /* 0x00002404040a0981 */ /* 0x000eac000c1e1900 */
[----:B------:R-:W3:Y:S01]  /*0220*/  @P1 LDG.E R11, desc[UR4][R2.64] ;  /* 0x00000004020b1981 */ /* 0x000ee2000c1e1900 */
[C---:B------:R-:W-:Y:S01]  /*0230*/  ISETP.GE.AND P3, PT, R7.reuse, 0x100, PT ;  /* 0x000001000700780c */ /* 0x040fe20003f66270 */
[----:B------:R-:W-:Y:S01]  /*0240*/  IMAD R7, R7, 0x19, RZ ;  /* 0x0000001907077824 */ /* 0x000fe200078e02ff */
[----:B------:R-:W-:-:S03]  /*0250*/  ISETP.GE.AND P2, PT, R0, 0x100, PT ;  /* 0x000001000000780c */ /* 0x000fc60003f46270 */
[C---:B------:R-:W-:Y:S02]  /*0260*/  VIADD R13, R7.reuse, 0xc80 ;  /* 0x00000c80070d7836 */ /* 0x040fe40000000000 */
[----:B-1----:R-:W-:-:S04]  /*0270*/  IMAD.WIDE R6, R7, 0x4, R8 ;  /* 0x0000000407067825 */ /* 0x002fc800078e0208 */
[----:B------:R-:W-:Y:S01]  /*0280*/  IMAD.WIDE R8, R13, 0x4, R8 ;  /* 0x000000040d087825 */ /* 0x000fe200078e0208 */
[----:B--2---:R-:W-:-:S05]  /*0290*/  SEL R15, R10, 0xc61c4000, P0 ;  /* 0xc61c40000a0f7807 */ /* 0x004fca0000000000 */
[----:B------:R1:W-:Y:S01]  /*02a0*/  @!P3 STG.E desc[UR4][R6.64], R15 ;  /* 0x0000000f0600b986 */ /* 0x0003e2000c101904 */
[----:B---3--:R-:W-:Y:S01]  /*02b0*/  SEL R11, R11, 0xc61c4000, P1 ;  /* 0xc61c40000b0b7807 */ /* 0x008fe20000800000 */
[----:B------:R-:W-:Y:S06]  /*02c0*/  @P2 EXIT ;  /* 0x000000000000294d */ /* 0x000fec0003800000 */
[----:B------:R-:W-:Y:S01]  /*02d0*/  STG.E desc[UR4][R8.64], R11 ;  /* 0x0000000b08007986 */ /* 0x000fe2000c101904 */
[----:B------:R-:W-:Y:S05]  /*02e0*/  EXIT ;  /* 0x000000000000794d */ /* 0x000fea0003800000 */
.L_x_0:
[----:B------:R-:W-:-:S00]  /*02f0*/  BRA `(.L_x_0) ;  /* 0xfffffffc00fc7947 */ /* 0x000fc0000383ffff */
[----:B------:R-:W-:-:S00]  /*0300*/  NOP ;  /* 0x0000000000007918 */ /* 0x000fc00000000000 */
[----:B------:R-:W-:-:S00]  /*0310*/  NOP ;  /* 0x0000000000007918 */ /* 0x000fc00000000000 */
[----:B------:R-:W-:-:S00]  /*0320*/  NOP ;  /* 0x0000000000007918 */ /* 0x000fc00000000000 */
[----:B------:R-:W-:-:S00]  /*0330*/  NOP ;  /* 0x0000000000007918 */ /* 0x000fc00000000000 */
[----:B------:R-:W-:-:S00]  /*0340*/  NOP ;  /* 0x0000000000007918 */ /* 0x000fc00000000000 */
[----:B------:R-:W-:-:S00]  /*0350*/  NOP ;  /* 0x0000000000007918 */ /* 0x000fc00000000000 */
[----:B------:R-:W-:-:S00]  /*0360*/  NOP ;  /* 0x0000000000007918 */ /* 0x000fc00000000000 */
[----:B------:R-:W-:-:S00]  /*0370*/  NOP ;  /* 0x0000000000007918 */ /* 0x000fc00000000000 */
.L_x_1:


//--------------------- .nv.constant0.triton_poi_fused_cat_19 --------------------------
	.section	.nv.constant0.triton_poi_fused_cat_19,"a",@progbits
	.sectionflags	@""
	.align	4
.nv.constant0.triton_poi_fused_cat_19:
	.zero		548
